//
// Generated by NVIDIA NVVM Compiler
//
// Compiler Build ID: CL-36424714
// Cuda compilation tools, release 13.0, V13.0.88
// Based on NVVM 20.0.0
//

.version 9.0
.target sm_100
.address_size 64

	// .globl	_Z14update_wieghtsPfS_S_fiii
.extern .shared .align 16 .b8 sdata[];

.visible .entry _Z14update_wieghtsPfS_S_fiii(
	.param .u64 .ptr .align 1 _Z14update_wieghtsPfS_S_fiii_param_0,
	.param .u64 .ptr .align 1 _Z14update_wieghtsPfS_S_fiii_param_1,
	.param .u64 .ptr .align 1 _Z14update_wieghtsPfS_S_fiii_param_2,
	.param .f32 _Z14update_wieghtsPfS_S_fiii_param_3,
	.param .u32 _Z14update_wieghtsPfS_S_fiii_param_4,
	.param .u32 _Z14update_wieghtsPfS_S_fiii_param_5,
	.param .u32 _Z14update_wieghtsPfS_S_fiii_param_6
)
{
	.reg .pred 	%p<16>;
	.reg .b32 	%r<17>;
	.reg .b32 	%f<44>;
	.reg .b64 	%rd<13>;

	ld.param.u64 	%rd1, [_Z14update_wieghtsPfS_S_fiii_param_0];
	ld.param.u64 	%rd2, [_Z14update_wieghtsPfS_S_fiii_param_1];
	ld.param.u64 	%rd3, [_Z14update_wieghtsPfS_S_fiii_param_2];
	ld.param.f32 	%f3, [_Z14update_wieghtsPfS_S_fiii_param_3];
	ld.param.u32 	%r6, [_Z14update_wieghtsPfS_S_fiii_param_4];
	ld.param.u32 	%r7, [_Z14update_wieghtsPfS_S_fiii_param_6];
	mov.u32 	%r1, %ctaid.x;
	mov.u32 	%r2, %ctaid.y;
	mov.u32 	%r3, %tid.x;
	setp.ge.s32 	%p1, %r3, %r6;
	mov.f32 	%f43, 0f00000000;
	@%p1 bra 	$L__BB0_2;
	cvta.to.global.u64 	%rd4, %rd1;
	cvta.to.global.u64 	%rd5, %rd2;
	mad.lo.s32 	%r8, %r6, %r1, %r3;
	mul.wide.u32 	%rd6, %r8, 4;
	add.s64 	%rd7, %rd4, %rd6;
	ld.global.f32 	%f5, [%rd7];
	mad.lo.s32 	%r9, %r6, %r2, %r3;
	mul.wide.u32 	%rd8, %r9, 4;
	add.s64 	%rd9, %rd5, %rd8;
	ld.global.f32 	%f6, [%rd9];
	mul.f32 	%f43, %f5, %f6;
$L__BB0_2:
	shl.b32 	%r11, %r3, 2;
	mov.u32 	%r12, sdata;
	add.s32 	%r4, %r12, %r11;
	st.shared.f32 	[%r4], %f43;
	bar.sync 	0;
	mov.u32 	%r5, %ntid.x;
	setp.lt.u32 	%p2, %r5, 1024;
	setp.gt.u32 	%p3, %r3, 511;
	or.pred  	%p4, %p2, %p3;
	@%p4 bra 	$L__BB0_4;
	ld.shared.f32 	%f7, [%r4+2048];
	ld.shared.f32 	%f8, [%r4];
	add.f32 	%f9, %f7, %f8;
	st.shared.f32 	[%r4], %f9;
$L__BB0_4:
	bar.sync 	0;
	setp.lt.u32 	%p5, %r5, 512;
	setp.gt.u32 	%p6, %r3, 255;
	or.pred  	%p7, %p5, %p6;
	@%p7 bra 	$L__BB0_6;
	ld.shared.f32 	%f10, [%r4+1024];
	ld.shared.f32 	%f11, [%r4];
	add.f32 	%f12, %f10, %f11;
	st.shared.f32 	[%r4], %f12;
$L__BB0_6:
	bar.sync 	0;
	setp.lt.u32 	%p8, %r5, 256;
	setp.gt.u32 	%p9, %r3, 127;
	or.pred  	%p10, %p8, %p9;
	@%p10 bra 	$L__BB0_8;
	ld.shared.f32 	%f13, [%r4+512];
	ld.shared.f32 	%f14, [%r4];
	add.f32 	%f15, %f13, %f14;
	st.shared.f32 	[%r4], %f15;
$L__BB0_8:
	bar.sync 	0;
	setp.lt.u32 	%p11, %r5, 128;
	setp.gt.u32 	%p12, %r3, 63;
	or.pred  	%p13, %p11, %p12;
	@%p13 bra 	$L__BB0_10;
	ld.shared.f32 	%f16, [%r4+256];
	ld.shared.f32 	%f17, [%r4];
	add.f32 	%f18, %f16, %f17;
	st.shared.f32 	[%r4], %f18;
$L__BB0_10:
	bar.sync 	0;
	setp.gt.u32 	%p14, %r3, 31;
	@%p14 bra 	$L__BB0_13;
	ld.volatile.shared.f32 	%f19, [%r4+128];
	ld.volatile.shared.f32 	%f20, [%r4];
	add.f32 	%f21, %f19, %f20;
	st.volatile.shared.f32 	[%r4], %f21;
	ld.volatile.shared.f32 	%f22, [%r4+64];
	ld.volatile.shared.f32 	%f23, [%r4];
	add.f32 	%f24, %f22, %f23;
	st.volatile.shared.f32 	[%r4], %f24;
	ld.volatile.shared.f32 	%f25, [%r4+32];
	ld.volatile.shared.f32 	%f26, [%r4];
	add.f32 	%f27, %f25, %f26;
	st.volatile.shared.f32 	[%r4], %f27;
	ld.volatile.shared.f32 	%f28, [%r4+16];
	ld.volatile.shared.f32 	%f29, [%r4];
	add.f32 	%f30, %f28, %f29;
	st.volatile.shared.f32 	[%r4], %f30;
	ld.volatile.shared.f32 	%f31, [%r4+8];
	ld.volatile.shared.f32 	%f32, [%r4];
	add.f32 	%f33, %f31, %f32;
	st.volatile.shared.f32 	[%r4], %f33;
	ld.volatile.shared.f32 	%f34, [%r4+4];
	ld.volatile.shared.f32 	%f35, [%r4];
	add.f32 	%f36, %f34, %f35;
	st.volatile.shared.f32 	[%r4], %f36;
	setp.ne.s32 	%p15, %r3, 0;
	@%p15 bra 	$L__BB0_13;
	ld.shared.f32 	%f37, [sdata];
	cvt.rn.f32.s32 	%f38, %r6;
	div.rn.f32 	%f39, %f37, %f38;
	mul.f32 	%f40, %f3, %f39;
	mad.lo.s32 	%r16, %r7, %r2, %r1;
	cvta.to.global.u64 	%rd10, %rd3;
	mul.wide.s32 	%rd11, %r16, 4;
	add.s64 	%rd12, %rd10, %rd11;
	ld.global.f32 	%f41, [%rd12];
	sub.f32 	%f42, %f41, %f40;
	st.global.f32 	[%rd12], %f42;
$L__BB0_13:
	ret;

}


// ===== COMPILED SASS (sm_100) =====

	.target	sm_100

	.elftype	@"ET_EXEC"


//--------------------- .note.nv.tkinfo           --------------------------
	.section	.note.nv.tkinfo,"",@"SHT_NOTE"
	.sectionflags	@"SHF_NOTE_NV_TKINFO"
	.tkinfo
        /*0018*/ 	.word	0x00000002
        /*0030*/ 	.string	""
        /*0030*/ 	.string	"ptxas"
        /*0030*/ 	.string	"Cuda compilation tools, release 13.0, V13.0.88"
        /*0030*/ 	.string	"Build cuda_13.0.r13.0/compiler.36424714_0"
        /*0030*/ 	.string	"-arch sm_100 -m 64 "



//--------------------- .note.nv.cuinfo           --------------------------
	.section	.note.nv.cuinfo,"",@"SHT_NOTE"
	.sectionflags	@"SHF_NOTE_NV_CUINFO"
        /*0018*/ 	.short	0x0002
        /*001a*/ 	.short	0x0064
        /*001c*/ 	.short	0x0082
	.zero		2


//--------------------- .nv.info                  --------------------------
	.section	.nv.info,"",@"SHT_CUDA_INFO"
	.align	4


	//----- nvinfo : EIATTR_REGCOUNT
	.align		4
        /*0000*/ 	.byte	0x04, 0x2f
        /*0002*/ 	.short	(.L_1 - .L_0)
	.align		4
.L_0:
        /*0004*/ 	.word	index@(_Z14update_wieghtsPfS_S_fiii)
        /*0008*/ 	.word	0x00000010


	//----- nvinfo : EIATTR_FRAME_SIZE
	.align		4
.L_1:
        /*000c*/ 	.byte	0x04, 0x11
        /*000e*/ 	.short	(.L_3 - .L_2)
	.align		4
.L_2:
        /*0010*/ 	.word	index@($__internal_0_$__cuda_sm3x_div_rn_noftz_f32_slowpath)
        /*0014*/ 	.word	0x00000000


	//----- nvinfo : EIATTR_FRAME_SIZE
	.align		4
.L_3:
        /*0018*/ 	.byte	0x04, 0x11
        /*001a*/ 	.short	(.L_5 - .L_4)
	.align		4
.L_4:
        /*001c*/ 	.word	index@(_Z14update_wieghtsPfS_S_fiii)
        /*0020*/ 	.word	0x00000000


	//----- nvinfo : EIATTR_MIN_STACK_SIZE
	.align		4
.L_5:
        /*0024*/ 	.byte	0x04, 0x12
        /*0026*/ 	.short	(.L_7 - .L_6)
	.align		4
.L_6:
        /*0028*/ 	.word	index@(_Z14update_wieghtsPfS_S_fiii)
        /*002c*/ 	.word	0x00000000
.L_7:


//--------------------- .nv.compat                --------------------------
	.section	.nv.compat,"",@"SHT_CUDA_COMPAT_INFO"
	.align	4
        /*0000*/ 	.byte	0x02, 0x09, 0x00, 0x00, 0x02, 0x02, 0x01, 0x00, 0x02, 0x05, 0x05, 0x00, 0x03, 0x07, 0x01, 0x01
        /*0010*/ 	.byte	0x02, 0x03, 0x00, 0x00, 0x02, 0x06, 0x01, 0x00, 0x04, 0x0b, 0x08, 0x00, 0x01, 0x00, 0x00, 0x00
        /*0020*/ 	.byte	0x00, 0x00, 0x00, 0x00


//--------------------- .nv.info._Z14update_wieghtsPfS_S_fiii --------------------------
	.section	.nv.info._Z14update_wieghtsPfS_S_fiii,"",@"SHT_CUDA_INFO"
	.sectionflags	@""
	.align	4


	//----- nvinfo : EIATTR_CUDA_API_VERSION
	.align		4
        /*0000*/ 	.byte	0x04, 0x37
        /*0002*/ 	.short	(.L_9 - .L_8)
.L_8:
        /*0004*/ 	.word	0x00000082


	//----- nvinfo : EIATTR_KPARAM_INFO
	.align		4
.L_9:
        /*0008*/ 	.byte	0x04, 0x17
        /*000a*/ 	.short	(.L_11 - .L_10)
.L_10:
        /*000c*/ 	.word	0x00000000
        /*0010*/ 	.short	0x0006
        /*0012*/ 	.short	0x0024
        /*0014*/ 	.byte	0x00, 0xf0, 0x11, 0x00


	//----- nvinfo : EIATTR_KPARAM_INFO
	.align		4
.L_11:
        /*0018*/ 	.byte	0x04, 0x17
        /*001a*/ 	.short	(.L_13 - .L_12)
.L_12:
        /*001c*/ 	.word	0x00000000
        /*0020*/ 	.short	0x0005
        /*0022*/ 	.short	0x0020
        /*0024*/ 	.byte	0x00, 0xf0, 0x11, 0x00


	//----- nvinfo : EIATTR_KPARAM_INFO
	.align		4
.L_13:
        /*0028*/ 	.byte	0x04, 0x17
        /*002a*/ 	.short	(.L_15 - .L_14)
.L_14:
        /*002c*/ 	.word	0x00000000
        /*0030*/ 	.short	0x0004
        /*0032*/ 	.short	0x001c
        /*0034*/ 	.byte	0x00, 0xf0, 0x11, 0x00


	//----- nvinfo : EIATTR_KPARAM_INFO
	.align		4
.L_15:
        /*0038*/ 	.byte	0x04, 0x17
        /*003a*/ 	.short	(.L_17 - .L_16)
.L_16:
        /*003c*/ 	.word	0x00000000
        /*0040*/ 	.short	0x0003
        /*0042*/ 	.short	0x0018
        /*0044*/ 	.byte	0x00, 0xf0, 0x11, 0x00


	//----- nvinfo : EIATTR_KPARAM_INFO
	.align		4
.L_17:
        /*0048*/ 	.byte	0x04, 0x17
        /*004a*/ 	.short	(.L_19 - .L_18)
.L_18:
        /*004c*/ 	.word	0x00000000
        /*0050*/ 	.short	0x0002
        /*0052*/ 	.short	0x0010
        /*0054*/ 	.byte	0x00, 0xf5, 0x21, 0x00


	//----- nvinfo : EIATTR_KPARAM_INFO
	.align		4
.L_19:
        /*0058*/ 	.byte	0x04, 0x17
        /*005a*/ 	.short	(.L_21 - .L_20)
.L_20:
        /*005c*/ 	.word	0x00000000
        /*0060*/ 	.short	0x0001
        /*0062*/ 	.short	0x0008
        /*0064*/ 	.byte	0x00, 0xf5, 0x21, 0x00


	//----- nvinfo : EIATTR_KPARAM_INFO
	.align		4
.L_21:
        /*0068*/ 	.byte	0x04, 0x17
        /*006a*/ 	.short	(.L_23 - .L_22)
.L_22:
        /*006c*/ 	.word	0x00000000
        /*0070*/ 	.short	0x0000
        /*0072*/ 	.short	0x0000
        /*0074*/ 	.byte	0x00, 0xf5, 0x21, 0x00


	//----- nvinfo : EIATTR_SPARSE_MMA_MASK
	.align		4
.L_23:
        /*0078*/ 	.byte	0x03, 0x50
        /*007a*/ 	.short	0x0000


	//----- nvinfo : EIATTR_MAXREG_COUNT
	.align		4
        /*007c*/ 	.byte	0x03, 0x1b
        /*007e*/ 	.short	0x00ff


	//----- nvinfo : EIATTR_NUM_BARRIERS
	.align		4
        /*0080*/ 	.byte	0x02, 0x4c
        /*0082*/ 	.byte	0x01
	.zero		1


	//----- nvinfo : EIATTR_MERCURY_ISA_VERSION
	.align		4
        /*0084*/ 	.byte	0x03, 0x5f
        /*0086*/ 	.short	0x0101


	//----- nvinfo : EIATTR_VRC_CTA_INIT_COUNT
	.align		4
        /*0088*/ 	.byte	0x02, 0x4a
	.zero		1
	.zero		1


	//----- nvinfo : EIATTR_EXIT_INSTR_OFFSETS
	.align		4
        /*008c*/ 	.byte	0x04, 0x1c
        /*008e*/ 	.short	(.L_25 - .L_24)


	//   ....[0]....
.L_24:
        /*0090*/ 	.word	0x00000350


	//   ....[1]....
        /*0094*/ 	.word	0x000004f0


	//   ....[2]....
        /*0098*/ 	.word	0x00000650


	//----- nvinfo : EIATTR_CRS_STACK_SIZE
	.align		4
.L_25:
        /*009c*/ 	.byte	0x04, 0x1e
        /*009e*/ 	.short	(.L_27 - .L_26)
.L_26:
        /*00a0*/ 	.word	0x00000000


	//----- nvinfo : EIATTR_CBANK_PARAM_SIZE
	.align		4
.L_27:
        /*00a4*/ 	.byte	0x03, 0x19
        /*00a6*/ 	.short	0x0028


	//----- nvinfo : EIATTR_PARAM_CBANK
	.align		4
        /*00a8*/ 	.byte	0x04, 0x0a
        /*00aa*/ 	.short	(.L_29 - .L_28)
	.align		4
.L_28:
        /*00ac*/ 	.word	index@(.nv.constant0._Z14update_wieghtsPfS_S_fiii)
        /*00b0*/ 	.short	0x0380
        /*00b2*/ 	.short	0x0028


	//----- nvinfo : EIATTR_SW_WAR
	.align		4
.L_29:
        /*00b4*/ 	.byte	0x04, 0x36
        /*00b6*/ 	.short	(.L_31 - .L_30)
.L_30:
        /*00b8*/ 	.word	0x00000008
.L_31:


//--------------------- .nv.callgraph             --------------------------
	.section	.nv.callgraph,"",@"SHT_CUDA_CALLGRAPH"
	.align	4
	.sectionentsize	8
	.align		4
        /*0000*/ 	.word	0x00000000
	.align		4
        /*0004*/ 	.word	0xffffffff
	.align		4
        /*0008*/ 	.word	0x00000000
	.align		4
        /*000c*/ 	.word	0xfffffffe
	.align		4
        /*0010*/ 	.word	0x00000000
	.align		4
        /*0014*/ 	.word	0xfffffffd
	.align		4
        /*0018*/ 	.word	0x00000000
	.align		4
        /*001c*/ 	.word	0xfffffffc


//--------------------- .text._Z14update_wieghtsPfS_S_fiii --------------------------
	.section	.text._Z14update_wieghtsPfS_S_fiii,"ax",@progbits
	.align	128
        .global         _Z14update_wieghtsPfS_S_fiii
        .type           _Z14update_wieghtsPfS_S_fiii,@function
        .size           _Z14update_wieghtsPfS_S_fiii,(.L_x_10 - _Z14update_wieghtsPfS_S_fiii)
        .other          _Z14update_wieghtsPfS_S_fiii,@"STO_CUDA_ENTRY STV_DEFAULT"
_Z14update_wieghtsPfS_S_fiii:
.text._Z14update_wieghtsPfS_S_fiii:
[----:B------:R-:W-:Y:S01]  /*0000*/  LDC R1, c[0x0][0x37c] ;  /* 0x0000df00ff017b82 */ /* 0x000fe20000000800 */
[----:B------:R-:W0:Y:S07]  /*0010*/  S2R R0, SR_TID.X ;  /* 0x0000000000007919 */ /* 0x000e2e0000002100 */
[----:B------:R-:W0:Y:S01]  /*0020*/  LDC R3, c[0x0][0x39c] ;  /* 0x0000e700ff037b82 */ /* 0x000e220000000800 */
[----:B------:R-:W1:Y:S01]  /*0030*/  LDCU.64 UR6, c[0x0][0x358] ;  /* 0x00006b00ff0677ac */ /* 0x000e620008000a00 */
[----:B------:R-:W2:Y:S06]  /*0040*/  S2R R2, SR_CTAID.Y ;  /* 0x0000000000027919 */ /* 0x000eac0000002600 */
[----:B------:R-:W3:Y:S08]  /*0050*/  S2UR UR8, SR_CTAID.X ;  /* 0x00000000000879c3 */ /* 0x000ef00000002500 */
[----:B------:R-:W4:Y:S08]  /*0060*/  LDC.64 R6, c[0x0][0x380] ;  /* 0x0000e000ff067b82 */ /* 0x000f300000000a00 */
[----:B------:R-:W5:Y:S01]  /*0070*/  LDC.64 R8, c[0x0][0x388] ;  /* 0x0000e200ff087b82 */ /* 0x000f620000000a00 */
[----:B0-----:R-:W-:-:S13]  /*0080*/  ISETP.GE.AND P0, PT, R0, R3, PT ;  /* 0x000000030000720c */ /* 0x001fda0003f06270 */
[--C-:B---3--:R-:W-:Y:S02]  /*0090*/  @!P0 IMAD R5, R3, UR8, R0.reuse ;  /* 0x0000000803058c24 */ /* 0x108fe4000f8e0200 */
[----:B--2---:R-:W-:Y:S02]  /*00a0*/  @!P0 IMAD R11, R2, R3, R0 ;  /* 0x00000003020b8224 */ /* 0x004fe400078e0200 */
[----:B----4-:R-:W-:-:S04]  /*00b0*/  @!P0 IMAD.WIDE.U32 R6, R5, 0x4, R6 ;  /* 0x0000000405068825 */ /* 0x010fc800078e0006 */
[----:B-----5:R-:W-:Y:S02]  /*00c0*/  @!P0 IMAD.WIDE.U32 R8, R11, 0x4, R8 ;  /* 0x000000040b088825 */ /* 0x020fe400078e0008 */
[----:B-1----:R-:W2:Y:S04]  /*00d0*/  @!P0 LDG.E R6, desc[UR6][R6.64] ;  /* 0x0000000606068981 */ /* 0x002ea8000c1e1900 */
[----:B------:R-:W2:Y:S01]  /*00e0*/  @!P0 LDG.E R9, desc[UR6][R8.64] ;  /* 0x0000000608098981 */ /* 0x000ea2000c1e1900 */
[----:B------:R-:W0:Y:S01]  /*00f0*/  S2UR UR5, SR_CgaCtaId ;  /* 0x00000000000579c3 */ /* 0x000e220000008800 */
[----:B------:R-:W-:Y:S01]  /*0100*/  UMOV UR4, 0x400 ;  /* 0x0000040000047882 */ /* 0x000fe20000000000 */
[----:B------:R-:W-:Y:S01]  /*0110*/  IMAD.MOV.U32 R5, RZ, RZ, RZ ;  /* 0x000000ffff057224 */ /* 0x000fe200078e00ff */
[----:B------:R-:W-:-:S05]  /*0120*/  ISETP.GT.U32.AND P1, PT, R0, 0x1ff, PT ;  /* 0x000001ff0000780c */ /* 0x000fca0003f24070 */
[----:B------:R-:W1:Y:S01]  /*0130*/  LDC R10, c[0x0][0x360] ;  /* 0x0000d800ff0a7b82 */ /* 0x000e620000000800 */
[----:B0-----:R-:W-:-:S06]  /*0140*/  ULEA UR4, UR5, UR4, 0x18 ;  /* 0x0000000405047291 */ /* 0x001fcc000f8ec0ff */
[----:B------:R-:W-:Y:S02]  /*0150*/  LEA R4, R0, UR4, 0x2 ;  /* 0x0000000400047c11 */ /* 0x000fe4000f8e10ff */
[----:B-1----:R-:W-:Y:S01]  /*0160*/  ISETP.LT.U32.OR P1, PT, R10, 0x400, P1 ;  /* 0x000004000a00780c */ /* 0x002fe20000f21470 */
[----:B--2---:R-:W-:Y:S01]  /*0170*/  @!P0 FMUL R5, R6, R9 ;  /* 0x0000000906058220 */ /* 0x004fe20000400000 */
[----:B------:R-:W-:-:S04]  /*0180*/  ISETP.GT.U32.AND P0, PT, R0, 0xff, PT ;  /* 0x000000ff0000780c */ /* 0x000fc80003f04070 */
[----:B------:R-:W-:Y:S01]  /*0190*/  STS [R4], R5 ;  /* 0x0000000504007388 */ /* 0x000fe20000000800 */
[----:B------:R-:W-:Y:S01]  /*01a0*/  BAR.SYNC.DEFER_BLOCKING 0x0 ;  /* 0x0000000000007b1d */ /* 0x000fe20000010000 */
[----:B------:R-:W-:-:S05]  /*01b0*/  ISETP.LT.U32.OR P0, PT, R10, 0x200, P0 ;  /* 0x000002000a00780c */ /* 0x000fca0000701470 */
[----:B------:R-:W-:Y:S04]  /*01c0*/  @!P1 LDS R6, [R4+0x800] ;  /* 0x0008000004069984 */ /* 0x000fe80000000800 */
[----:B------:R-:W0:Y:S02]  /*01d0*/  @!P1 LDS R7, [R4] ;  /* 0x0000000004079984 */ /* 0x000e240000000800 */
[----:B0-----:R-:W-:-:S05]  /*01e0*/  @!P1 FADD R7, R6, R7 ;  /* 0x0000000706079221 */ /* 0x001fca0000000000 */
[----:B------:R-:W-:Y:S01]  /*01f0*/  @!P1 STS [R4], R7 ;  /* 0x0000000704009388 */ /* 0x000fe20000000800 */
[----:B------:R-:W-:Y:S01]  /*0200*/  BAR.SYNC.DEFER_BLOCKING 0x0 ;  /* 0x0000000000007b1d */ /* 0x000fe20000010000 */
[----:B------:R-:W-:-:S04]  /*0210*/  ISETP.GT.U32.AND P1, PT, R0, 0x7f, PT ;  /* 0x0000007f0000780c */ /* 0x000fc80003f24070 */
[----:B------:R-:W-:Y:S01]  /*0220*/  ISETP.LT.U32.OR P1, PT, R10, 0x100, P1 ;  /* 0x000001000a00780c */ /* 0x000fe20000f21470 */
        /* <DEDUP_REMOVED lines=12> */
[----:B------:R-:W-:-:S05]  /*02f0*/  ISETP.GT.U32.AND P1, PT, R0, 0x1f, PT ;  /* 0x0000001f0000780c */ /* 0x000fca0003f24070 */
[----:B------:R-:W-:Y:S04]  /*0300*/  @!P0 LDS R6, [R4+0x100] ;  /* 0x0001000004068984 */ /* 0x000fe80000000800 */
[----:B------:R-:W0:Y:S02]  /*0310*/  @!P0 LDS R7, [R4] ;  /* 0x0000000004078984 */ /* 0x000e240000000800 */
[----:B0-----:R-:W-:-:S05]  /*0320*/  @!P0 FADD R7, R6, R7 ;  /* 0x0000000706078221 */ /* 0x001fca0000000000 */
[----:B------:R0:W-:Y:S01]  /*0330*/  @!P0 STS [R4], R7 ;  /* 0x0000000704008388 */ /* 0x0001e20000000800 */
[----:B------:R-:W-:Y:S06]  /*0340*/  BAR.SYNC.DEFER_BLOCKING 0x0 ;  /* 0x0000000000007b1d */ /* 0x000fec0000010000 */
[----:B------:R-:W-:Y:S05]  /*0350*/  @P1 EXIT ;  /* 0x000000000000194d */ /* 0x000fea0003800000 */
[----:B------:R-:W-:Y:S01]  /*0360*/  LDS R5, [R4+0x80] ;  /* 0x0000800004057984 */ /* 0x000fe20000000800 */
[----:B------:R-:W-:-:S03]  /*0370*/  ISETP.NE.AND P0, PT, R0, RZ, PT ;  /* 0x000000ff0000720c */ /* 0x000fc60003f05270 */
[----:B------:R-:W1:Y:S02]  /*0380*/  LDS R6, [R4] ;  /* 0x0000000004067984 */ /* 0x000e640000000800 */
[----:B-1----:R-:W-:-:S05]  /*0390*/  FADD R5, R5, R6 ;  /* 0x0000000605057221 */ /* 0x002fca0000000000 */
[----:B------:R-:W-:Y:S04]  /*03a0*/  STS [R4], R5 ;  /* 0x0000000504007388 */ /* 0x000fe80000000800 */
[----:B------:R-:W-:Y:S04]  /*03b0*/  LDS R6, [R4+0x40] ;  /* 0x0000400004067984 */ /* 0x000fe80000000800 */
[----:B0-----:R-:W0:Y:S02]  /*03c0*/  LDS R7, [R4] ;  /* 0x0000000004077984 */ /* 0x001e240000000800 */
[----:B0-----:R-:W-:-:S05]  /*03d0*/  FADD R7, R6, R7 ;  /* 0x0000000706077221 */ /* 0x001fca0000000000 */
[----:B------:R-:W-:Y:S04]  /*03e0*/  STS [R4], R7 ;  /* 0x0000000704007388 */ /* 0x000fe80000000800 */
[----:B------:R-:W-:Y:S04]  /*03f0*/  LDS R6, [R4+0x20] ;  /* 0x0000200004067984 */ /* 0x000fe80000000800 */
[----:B------:R-:W0:Y:S02]  /*0400*/  LDS R9, [R4] ;  /* 0x0000000004097984 */ /* 0x000e240000000800 */
        /* <DEDUP_REMOVED lines=13> */
[----:B------:R0:W-:Y:S01]  /*04e0*/  STS [R4], R7 ;  /* 0x0000000704007388 */ /* 0x0001e20000000800 */
[----:B------:R-:W-:Y:S05]  /*04f0*/  @P0 EXIT ;  /* 0x000000000000094d */ /* 0x000fea0003800000 */
[----:B------:R-:W1:Y:S01]  /*0500*/  LDS R0, [UR4] ;  /* 0x00000004ff007984 */ /* 0x000e620008000800 */
[----:B------:R-:W-:-:S04]  /*0510*/  I2FP.F32.S32 R3, R3 ;  /* 0x0000000300037245 */ /* 0x000fc80000201400 */
[----:B0-----:R-:W0:Y:S02]  /*0520*/  MUFU.RCP R4, R3 ;  /* 0x0000000300047308 */ /* 0x001e240000001000 */
[----:B0-----:R-:W-:-:S04]  /*0530*/  FFMA R5, -R3, R4, 1 ;  /* 0x3f80000003057423 */ /* 0x001fc80000000104 */
[----:B------:R-:W-:Y:S02]  /*0540*/  FFMA R5, R4, R5, R4 ;  /* 0x0000000504057223 */ /* 0x000fe40000000004 */
[----:B-1----:R-:W0:Y:S02]  /*0550*/  FCHK P0, R0, R3 ;  /* 0x0000000300007302 */ /* 0x002e240000000000 */
[----:B------:R-:W-:-:S04]  /*0560*/  FFMA R4, R0, R5, RZ ;  /* 0x0000000500047223 */ /* 0x000fc800000000ff */
[----:B------:R-:W-:-:S04]  /*0570*/  FFMA R6, -R3, R4, R0 ;  /* 0x0000000403067223 */ /* 0x000fc80000000100 */
[----:B------:R-:W-:Y:S01]  /*0580*/  FFMA R6, R5, R6, R4 ;  /* 0x0000000605067223 */ /* 0x000fe20000000004 */
[----:B0-----:R-:W-:Y:S06]  /*0590*/  @!P0 BRA `(.L_x_0) ;  /* 0x00000000000c8947 */ /* 0x001fec0003800000 */
[----:B------:R-:W-:-:S07]  /*05a0*/  MOV R4, 0x5c0 ;  /* 0x000005c000047802 */ /* 0x000fce0000000f00 */
[----:B------:R-:W-:Y:S05]  /*05b0*/  CALL.REL.NOINC `($__internal_0_$__cuda_sm3x_div_rn_noftz_f32_slowpath) ;  /* 0x0000000000287944 */ /* 0x000fea0003c00000 */
[----:B------:R-:W-:-:S07]  /*05c0*/  IMAD.MOV.U32 R6, RZ, RZ, R0 ;  /* 0x000000ffff067224 */ /* 0x000fce00078e0000 */
.L_x_0:
[----:B------:R-:W0:Y:S01]  /*05d0*/  LDC R3, c[0x0][0x3a4] ;  /* 0x0000e900ff037b82 */ /* 0x000e220000000800 */
[----:B------:R-:W1:Y:S07]  /*05e0*/  LDCU UR4, c[0x0][0x398] ;  /* 0x00007300ff0477ac */ /* 0x000e6e0008000800 */
[----:B------:R-:W2:Y:S01]  /*05f0*/  LDC.64 R4, c[0x0][0x390] ;  /* 0x0000e400ff047b82 */ /* 0x000ea20000000a00 */
[----:B0-----:R-:W-:-:S04]  /*0600*/  IMAD R3, R2, R3, UR8 ;  /* 0x0000000802037e24 */ /* 0x001fc8000f8e0203 */
[----:B--2---:R-:W-:-:S05]  /*0610*/  IMAD.WIDE R2, R3, 0x4, R4 ;  /* 0x0000000403027825 */ /* 0x004fca00078e0204 */
[----:B------:R-:W1:Y:S02]  /*0620*/  LDG.E R5, desc[UR6][R2.64] ;  /* 0x0000000602057981 */ /* 0x000e64000c1e1900 */
[----:B-1----:R-:W-:-:S05]  /*0630*/  FFMA R5, -R6, UR4, R5 ;  /* 0x0000000406057c23 */ /* 0x002fca0008000105 */
[----:B------:R-:W-:Y:S01]  /*0640*/  STG.E desc[UR6][R2.64], R5 ;  /* 0x0000000502007986 */ /* 0x000fe2000c101906 */
[----:B------:R-:W-:Y:S05]  /*0650*/  EXIT ;  /* 0x000000000000794d */ /* 0x000fea0003800000 */
        .weak           $__internal_0_$__cuda_sm3x_div_rn_noftz_f32_slowpath
        .type           $__internal_0_$__cuda_sm3x_div_rn_noftz_f32_slowpath,@function
        .size           $__internal_0_$__cuda_sm3x_div_rn_noftz_f32_slowpath,(.L_x_10 - $__internal_0_$__cuda_sm3x_div_rn_noftz_f32_slowpath)
$__internal_0_$__cuda_sm3x_div_rn_noftz_f32_slowpath:
[--C-:B------:R-:W-:Y:S01]  /*0660*/  SHF.R.U32.HI R6, RZ, 0x17, R3.reuse ;  /* 0x00000017ff067819 */ /* 0x100fe20000011603 */
[--C-:B------:R-:W-:Y:S01]  /*0670*/  IMAD.MOV.U32 R7, RZ, RZ, R0.reuse ;  /* 0x000000ffff077224 */ /* 0x100fe200078e0000 */
[----:B------:R-:W-:Y:S01]  /*0680*/  SHF.R.U32.HI R5, RZ, 0x17, R0 ;  /* 0x00000017ff057819 */ /* 0x000fe20000011600 */
[----:B------:R-:W-:Y:S01]  /*0690*/  IMAD.MOV.U32 R8, RZ, RZ, R3 ;  /* 0x000000ffff087224 */ /* 0x000fe200078e0003 */
[----:B------:R-:W-:Y:S02]  /*06a0*/  LOP3.LUT R6, R6, 0xff, RZ, 0xc0, !PT ;  /* 0x000000ff06067812 */ /* 0x000fe400078ec0ff */
[----:B------:R-:W-:-:S03]  /*06b0*/  LOP3.LUT R5, R5, 0xff, RZ, 0xc0, !PT ;  /* 0x000000ff05057812 */ /* 0x000fc600078ec0ff */
[----:B------:R-:W-:Y:S02]  /*06c0*/  VIADD R11, R6, 0xffffffff ;  /* 0xffffffff060b7836 */ /* 0x000fe40000000000 */
[----:B------:R-:W-:-:S03]  /*06d0*/  VIADD R10, R5, 0xffffffff ;  /* 0xffffffff050a7836 */ /* 0x000fc60000000000 */
[----:B------:R-:W-:-:S04]  /*06e0*/  ISETP.GT.U32.AND P0, PT, R11, 0xfd, PT ;  /* 0x000000fd0b00780c */ /* 0x000fc80003f04070 */
[----:B------:R-:W-:-:S13]  /*06f0*/  ISETP.GT.U32.OR P0, PT, R10, 0xfd, P0 ;  /* 0x000000fd0a00780c */ /* 0x000fda0000704470 */
[----:B------:R-:W-:Y:S01]  /*0700*/  @!P0 IMAD.MOV.U32 R9, RZ, RZ, RZ ;  /* 0x000000ffff098224 */ /* 0x000fe200078e00ff */
[----:B------:R-:W-:Y:S06]  /*0710*/  @!P0 BRA `(.L_x_1) ;  /* 0x00000000005c8947 */ /* 0x000fec0003800000 */
[----:B------:R-:W-:Y:S02]  /*0720*/  FSETP.GTU.FTZ.AND P0, PT, |R0|, +INF , PT ;  /* 0x7f8000000000780b */ /* 0x000fe40003f1c200 */
[----:B------:R-:W-:-:S04]  /*0730*/  FSETP.GTU.FTZ.AND P1, PT, |R3|, +INF , PT ;  /* 0x7f8000000300780b */ /* 0x000fc80003f3c200 */
[----:B------:R-:W-:-:S13]  /*0740*/  PLOP3.LUT P0, PT, P0, P1, PT, 0xf8, 0x8f ;  /* 0x00000000008f781c */ /* 0x000fda0000703f70 */
[----:B------:R-:W-:Y:S05]  /*0750*/  @P0 BRA `(.L_x_2) ;  /* 0x0000000400440947 */ /* 0x000fea0003800000 */
[----:B------:R-:W-:-:S13]  /*0760*/  LOP3.LUT P0, RZ, R8, 0x7fffffff, R7, 0xc8, !PT ;  /* 0x7fffffff08ff7812 */ /* 0x000fda000780c807 */
[----:B------:R-:W-:Y:S05]  /*0770*/  @!P0 BRA `(.L_x_3) ;  /* 0x0000000400348947 */ /* 0x000fea0003800000 */
[C---:B------:R-:W-:Y:S02]  /*0780*/  FSETP.NEU.FTZ.AND P2, PT, |R0|.reuse, +INF , PT ;  /* 0x7f8000000000780b */ /* 0x040fe40003f5d200 */
[----:B------:R-:W-:Y:S02]  /*0790*/  FSETP.NEU.FTZ.AND P1, PT, |R3|, +INF , PT ;  /* 0x7f8000000300780b */ /* 0x000fe40003f3d200 */
[----:B------:R-:W-:-:S11]  /*07a0*/  FSETP.NEU.FTZ.AND P0, PT, |R0|, +INF , PT ;  /* 0x7f8000000000780b */ /* 0x000fd60003f1d200 */
[----:B------:R-:W-:Y:S05]  /*07b0*/  @!P1 BRA !P2, `(.L_x_3) ;  /* 0x0000000400249947 */ /* 0x000fea0005000000 */
[----:B------:R-:W-:-:S04]  /*07c0*/  LOP3.LUT P2, RZ, R7, 0x7fffffff, RZ, 0xc0, !PT ;  /* 0x7fffffff07ff7812 */ /* 0x000fc8000784c0ff */
[----:B------:R-:W-:-:S13]  /*07d0*/  PLOP3.LUT P1, PT, P1, P2, PT, 0x2f, 0xf2 ;  /* 0x0000000000f2781c */ /* 0x000fda0000f24577 */
[----:B------:R-:W-:Y:S05]  /*07e0*/  @P1 BRA `(.L_x_4) ;  /* 0x0000000400101947 */ /* 0x000fea0003800000 */
[----:B------:R-:W-:-:S04]  /*07f0*/  LOP3.LUT P1, RZ, R8, 0x7fffffff, RZ, 0xc0, !PT ;  /* 0x7fffffff08ff7812 */ /* 0x000fc8000782c0ff */
[----:B------:R-:W-:-:S13]  /*0800*/  PLOP3.LUT P0, PT, P0, P1, PT, 0x2f, 0xf2 ;  /* 0x0000000000f2781c */ /* 0x000fda0000702577 */
[----:B------:R-:W-:Y:S05]  /*0810*/  @P0 BRA `(.L_x_5) ;  /* 0x0000000000f80947 */ /* 0x000fea0003800000 */
[----:B------:R-:W-:Y:S02]  /*0820*/  ISETP.GE.AND P0, PT, R10, RZ, PT ;  /* 0x000000ff0a00720c */ /* 0x000fe40003f06270 */
[----:B------:R-:W-:-:S11]  /*0830*/  ISETP.GE.AND P1, PT, R11, RZ, PT ;  /* 0x000000ff0b00720c */ /* 0x000fd60003f26270 */
[----:B------:R-:W-:Y:S02]  /*0840*/  @P0 IMAD.MOV.U32 R9, RZ, RZ, RZ ;  /* 0x000000ffff090224 */ /* 0x000fe400078e00ff */
[----:B------:R-:W-:Y:S01]  /*0850*/  @!P0 FFMA R7, R0, 1.84467440737095516160e+19, RZ ;  /* 0x5f80000000078823 */ /* 0x000fe200000000ff */
[----:B------:R-:W-:Y:S02]  /*0860*/  @!P0 IMAD.MOV.U32 R9, RZ, RZ, -0x40 ;  /* 0xffffffc0ff098424 */ /* 0x000fe400078e00ff */
[----:B------:R-:W-:Y:S02]  /*0870*/  @!P1 FFMA R8, R3, 1.84467440737095516160e+19, RZ ;  /* 0x5f80000003089823 */ /* 0x000fe400000000ff */
[----:B------:R-:W-:-:S07]  /*0880*/  @!P1 VIADD R9, R9, 0x40 ;  /* 0x0000004009099836 */ /* 0x000fce0000000000 */
.L_x_1:
[----:B------:R-:W-:Y:S01]  /*0890*/  LEA R3, R6, 0xc0800000, 0x17 ;  /* 0xc080000006037811 */ /* 0x000fe200078eb8ff */
[----:B------:R-:W-:-:S04]  /*08a0*/  VIADD R5, R5, 0xffffff81 ;  /* 0xffffff8105057836 */ /* 0x000fc80000000000 */
[----:B------:R-:W-:Y:S01]  /*08b0*/  IMAD.IADD R3, R8, 0x1, -R3 ;  /* 0x0000000108037824 */ /* 0x000fe200078e0a03 */
[C---:B------:R-:W-:Y:S01]  /*08c0*/  IADD3 R6, PT, PT, R5.reuse, 0x7f, -R6 ;  /* 0x0000007f05067810 */ /* 0x040fe20007ffe806 */
[----:B------:R-:W-:Y:S02]  /*08d0*/  IMAD R0, R5, -0x800000, R7 ;  /* 0xff80000005007824 */ /* 0x000fe400078e0207 */
[----:B------:R-:W0:Y:S01]  /*08e0*/  MUFU.RCP R8, R3 ;  /* 0x0000000300087308 */ /* 0x000e220000001000 */
[----:B------:R-:W-:Y:S01]  /*08f0*/  FADD.FTZ R11, -R3, -RZ ;  /* 0x800000ff030b7221 */ /* 0x000fe20000010100 */
[----:B------:R-:W-:-:S03]  /*0900*/  IMAD.IADD R6, R6, 0x1, R9 ;  /* 0x0000000106067824 */ /* 0x000fc600078e0209 */
[----:B0-----:R-:W-:-:S04]  /*0910*/  FFMA R13, R8, R11, 1 ;  /* 0x3f800000080d7423 */ /* 0x001fc8000000000b */
[----:B------:R-:W-:-:S04]  /*0920*/  FFMA R10, R8, R13, R8 ;  /* 0x0000000d080a7223 */ /* 0x000fc80000000008 */
[----:B------:R-:W-:-:S04]  /*0930*/  FFMA R7, R0, R10, RZ ;  /* 0x0000000a00077223 */ /* 0x000fc800000000ff */
[----:B------:R-:W-:-:S04]  /*0940*/  FFMA R8, R11, R7, R0 ;  /* 0x000000070b087223 */ /* 0x000fc80000000000 */
[----:B------:R-:W-:-:S04]  /*0950*/  FFMA R7, R10, R8, R7 ;  /* 0x000000080a077223 */ /* 0x000fc80000000007 */
[----:B------:R-:W-:-:S04]  /*0960*/  FFMA R8, R11, R7, R0 ;  /* 0x000000070b087223 */ /* 0x000fc80000000000 */
[----:B------:R-:W-:-:S05]  /*0970*/  FFMA R0, R10, R8, R7 ;  /* 0x000000080a007223 */ /* 0x000fca0000000007 */
[----:B------:R-:W-:-:S04]  /*0980*/  SHF.R.U32.HI R3, RZ, 0x17, R0 ;  /* 0x00000017ff037819 */ /* 0x000fc80000011600 */
[----:B------:R-:W-:-:S05]  /*0990*/  LOP3.LUT R3, R3, 0xff, RZ, 0xc0, !PT ;  /* 0x000000ff03037812 */ /* 0x000fca00078ec0ff */
[----:B------:R-:W-:-:S04]  /*09a0*/  IMAD.IADD R9, R3, 0x1, R6 ;  /* 0x0000000103097824 */ /* 0x000fc800078e0206 */
[----:B------:R-:W-:-:S05]  /*09b0*/  VIADD R3, R9, 0xffffffff ;  /* 0xffffffff09037836 */ /* 0x000fca0000000000 */
[----:B------:R-:W-:-:S13]  /*09c0*/  ISETP.GE.U32.AND P0, PT, R3, 0xfe, PT ;  /* 0x000000fe0300780c */ /* 0x000fda0003f06070 */
[----:B------:R-:W-:Y:S05]  /*09d0*/  @!P0 BRA `(.L_x_6) ;  /* 0x0000000000808947 */ /* 0x000fea0003800000 */
[----:B------:R-:W-:-:S13]  /*09e0*/  ISETP.GT.AND P0, PT, R9, 0xfe, PT ;  /* 0x000000fe0900780c */ /* 0x000fda0003f04270 */
[----:B------:R-:W-:Y:S05]  /*09f0*/  @P0 BRA `(.L_x_7) ;  /* 0x00000000006c0947 */ /* 0x000fea0003800000 */
[----:B------:R-:W-:-:S13]  /*0a00*/  ISETP.GE.AND P0, PT, R9, 0x1, PT ;  /* 0x000000010900780c */ /* 0x000fda0003f06270 */
[----:B------:R-:W-:Y:S05]  /*0a10*/  @P0 BRA `(.L_x_8) ;  /* 0x0000000000980947 */ /* 0x000fea0003800000 */
[----:B------:R-:W-:Y:S02]  /*0a20*/  ISETP.GE.AND P0, PT, R9, -0x18, PT ;  /* 0xffffffe80900780c */ /* 0x000fe40003f06270 */
[----:B------:R-:W-:-:S11]  /*0a30*/  LOP3.LUT R0, R0, 0x80000000, RZ, 0xc0, !PT ;  /* 0x8000000000007812 */ /* 0x000fd600078ec0ff */
[----:B------:R-:W-:Y:S05]  /*0a40*/  @!P0 BRA `(.L_x_8) ;  /* 0x00000000008c8947 */ /* 0x000fea0003800000 */
[CCC-:B------:R-:W-:Y:S01]  /*0a50*/  FFMA.RZ R3, R10.reuse, R8.reuse, R7.reuse ;  /* 0x000000080a037223 */ /* 0x1c0fe2000000c007 */
[CCC-:B------:R-:W-:Y:S01]  /*0a60*/  FFMA.RM R6, R10.reuse, R8.reuse, R7.reuse ;  /* 0x000000080a067223 */ /* 0x1c0fe20000004007 */
[C---:B------:R-:W-:Y:S02]  /*0a70*/  ISETP.NE.AND P2, PT, R9.reuse, RZ, PT ;  /* 0x000000ff0900720c */ /* 0x040fe40003f45270 */
[----:B------:R-:W-:Y:S02]  /*0a80*/  ISETP.NE.AND P1, PT, R9, RZ, PT ;  /* 0x000000ff0900720c */ /* 0x000fe40003f25270 */
[----:B------:R-:W-:Y:S01]  /*0a90*/  LOP3.LUT R5, R3, 0x7fffff, RZ, 0xc0, !PT ;  /* 0x007fffff03057812 */ /* 0x000fe200078ec0ff */
[----:B------:R-:W-:Y:S01]  /*0aa0*/  FFMA.RP R3, R10, R8, R7 ;  /* 0x000000080a037223 */ /* 0x000fe20000008007 */
[----:B------:R-:W-:Y:S02]  /*0ab0*/  VIADD R8, R9, 0x20 ;  /* 0x0000002009087836 */ /* 0x000fe40000000000 */
[----:B------:R-:W-:Y:S01]  /*0ac0*/  LOP3.LUT R5, R5, 0x800000, RZ, 0xfc, !PT ;  /* 0x0080000005057812 */ /* 0x000fe200078efcff */
[----:B------:R-:W-:Y:S01]  /*0ad0*/  IMAD.MOV R7, RZ, RZ, -R9 ;  /* 0x000000ffff077224 */ /* 0x000fe200078e0a09 */
[----:B------:R-:W-:-:S02]  /*0ae0*/  FSETP.NEU.FTZ.AND P0, PT, R3, R6, PT ;  /* 0x000000060300720b */ /* 0x000fc40003f1d000 */
[----:B------:R-:W-:Y:S02]  /*0af0*/  SHF.L.U32 R8, R5, R8, RZ ;  /* 0x0000000805087219 */ /* 0x000fe400000006ff */
[----:B------:R-:W-:Y:S02]  /*0b00*/  SEL R6, R7, RZ, P2 ;  /* 0x000000ff07067207 */ /* 0x000fe40001000000 */
[----:B------:R-:W-:Y:S02]  /*0b10*/  ISETP.NE.AND P1, PT, R8, RZ, P1 ;  /* 0x000000ff0800720c */ /* 0x000fe40000f25270 */
[----:B------:R-:W-:Y:S02]  /*0b20*/  SHF.R.U32.HI R6, RZ, R6, R5 ;  /* 0x00000006ff067219 */ /* 0x000fe40000011605 */
[----:B------:R-:W-:Y:S02]  /*0b30*/  PLOP3.LUT P0, PT, P0, P1, PT, 0xf8, 0x8f ;  /* 0x00000000008f781c */ /* 0x000fe40000703f70 */
[----:B------:R-:W-:-:S02]  /*0b40*/  SHF.R.U32.HI R8, RZ, 0x1, R6 ;  /* 0x00000001ff087819 */ /* 0x000fc40000011606 */
[----:B------:R-:W-:-:S04]  /*0b50*/  SEL R3, RZ, 0x1, !P0 ;  /* 0x00000001ff037807 */ /* 0x000fc80004000000 */
[----:B------:R-:W-:-:S04]  /*0b60*/  LOP3.LUT R3, R3, 0x1, R8, 0xf8, !PT ;  /* 0x0000000103037812 */ /* 0x000fc800078ef808 */
[----:B------:R-:W-:-:S05]  /*0b70*/  LOP3.LUT R3, R3, R6, RZ, 0xc0, !PT ;  /* 0x0000000603037212 */ /* 0x000fca00078ec0ff */
[----:B------:R-:W-:-:S05]  /*0b80*/  IMAD.IADD R3, R8, 0x1, R3 ;  /* 0x0000000108037824 */ /* 0x000fca00078e0203 */
[----:B------:R-:W-:Y:S01]  /*0b90*/  LOP3.LUT R0, R3, R0, RZ, 0xfc, !PT ;  /* 0x0000000003007212 */ /* 0x000fe200078efcff */
[----:B------:R-:W-:Y:S06]  /*0ba0*/  BRA `(.L_x_8) ;  /* 0x0000000000347947 */ /* 0x000fec0003800000 */
.L_x_7:
[----:B------:R-:W-:-:S04]  /*0bb0*/  LOP3.LUT R0, R0, 0x80000000, RZ, 0xc0, !PT ;  /* 0x8000000000007812 */ /* 0x000fc800078ec0ff */
[----:B------:R-:W-:Y:S01]  /*0bc0*/  LOP3.LUT R0, R0, 0x7f800000, RZ, 0xfc, !PT ;  /* 0x7f80000000007812 */ /* 0x000fe200078efcff */
[----:B------:R-:W-:Y:S06]  /*0bd0*/  BRA `(.L_x_8) ;  /* 0x0000000000287947 */ /* 0x000fec0003800000 */
.L_x_6:
[----:B------:R-:W-:Y:S01]  /*0be0*/  IMAD R0, R6, 0x800000, R0 ;  /* 0x0080000006007824 */ /* 0x000fe200078e0200 */
[----:B------:R-:W-:Y:S06]  /*0bf0*/  BRA `(.L_x_8) ;  /* 0x0000000000207947 */ /* 0x000fec0003800000 */
.L_x_5:
[----:B------:R-:W-:-:S04]  /*0c00*/  LOP3.LUT R0, R8, 0x80000000, R7, 0x48, !PT ;  /* 0x8000000008007812 */ /* 0x000fc800078e4807 */
[----:B------:R-:W-:Y:S01]  /*0c10*/  LOP3.LUT R0, R0, 0x7f800000, RZ, 0xfc, !PT ;  /* 0x7f80000000007812 */ /* 0x000fe200078efcff */
[----:B------:R-:W-:Y:S06]  /*0c20*/  BRA `(.L_x_8) ;  /* 0x0000000000147947 */ /* 0x000fec0003800000 */
.L_x_4:
[----:B------:R-:W-:Y:S01]  /*0c30*/  LOP3.LUT R0, R8, 0x80000000, R7, 0x48, !PT ;  /* 0x8000000008007812 */ /* 0x000fe200078e4807 */
[----:B------:R-:W-:Y:S06]  /*0c40*/  BRA `(.L_x_8) ;  /* 0x00000000000c7947 */ /* 0x000fec0003800000 */
.L_x_3:
[----:B------:R-:W0:Y:S01]  /*0c50*/  MUFU.RSQ R0, -QNAN ;  /* 0xffc0000000007908 */ /* 0x000e220000001400 */
[----:B------:R-:W-:Y:S05]  /*0c60*/  BRA `(.L_x_8) ;  /* 0x0000000000047947 */ /* 0x000fea0003800000 */
.L_x_2:
[----:B------:R-:W-:-:S07]  /*0c70*/  FADD.FTZ R0, R0, R3 ;  /* 0x0000000300007221 */ /* 0x000fce0000010000 */
.L_x_8:
[----:B------:R-:W-:-:S04]  /*0c80*/  IMAD.MOV.U32 R5, RZ, RZ, 0x0 ;  /* 0x00000000ff057424 */ /* 0x000fc800078e00ff */
[----:B0-----:R-:W-:Y:S05]  /*0c90*/  RET.REL.NODEC R4 `(_Z14update_wieghtsPfS_S_fiii) ;  /* 0xfffffff004d87950 */ /* 0x001fea0003c3ffff */
.L_x_9:
[----:B------:R-:W-:-:S00]  /*0ca0*/  BRA `(.L_x_9) ;  /* 0xfffffffc00fc7947 */ /* 0x000fc0000383ffff */
[----:B------:R-:W-:-:S00]  /*0cb0*/  NOP ;  /* 0x0000000000007918 */ /* 0x000fc00000000000 */
        /* <DEDUP_REMOVED lines=12> */
.L_x_10:


//--------------------- .nv.shared._Z14update_wieghtsPfS_S_fiii --------------------------
	.section	.nv.shared._Z14update_wieghtsPfS_S_fiii,"aw",@nobits
	.sectionflags	@""
	.align	16
	.zero		1024


//--------------------- .nv.shared.reserved.0     --------------------------
	.section	.nv.shared.reserved.0,"aw",@nobits
	.weak		__nv_reservedSMEM_offset_0_alias
	.size		__nv_reservedSMEM_offset_0_alias, 0, 64
	.other		__nv_reservedSMEM_offset_0_alias,@"STO_CUDA_RESERVED_SHARED STV_DEFAULT"
__nv_reservedSMEM_offset_0_alias:
	.zero		0
	.zero		64


//--------------------- .nv.constant0._Z14update_wieghtsPfS_S_fiii --------------------------
	.section	.nv.constant0._Z14update_wieghtsPfS_S_fiii,"a",@progbits
	.sectionflags	@""
	.align	4
.nv.constant0._Z14update_wieghtsPfS_S_fiii:
	.zero		936


//--------------------- SYMBOLS --------------------------

	.type		.nv.reservedSmem.offset0,@object
	.size		.nv.reservedSmem.offset0,0x4
	.type		.nv.reservedSmem.cap,@object
	.size		.nv.reservedSmem.cap,0x4
